//
// Generated by NVIDIA NVVM Compiler
//
// Compiler Build ID: CL-36424714
// Cuda compilation tools, release 13.0, V13.0.88
// Based on NVVM 20.0.0
//

.version 9.0
.target sm_100
.address_size 64

	// .globl	_Z22vector_multiply_kernelPKfS0_Pfi
// _ZZ22vector_multiply_sharedPKfS0_PfiE8shared_A has been demoted
// _ZZ22vector_multiply_sharedPKfS0_PfiE8shared_B has been demoted

.visible .entry _Z22vector_multiply_kernelPKfS0_Pfi(
	.param .u64 .ptr .align 1 _Z22vector_multiply_kernelPKfS0_Pfi_param_0,
	.param .u64 .ptr .align 1 _Z22vector_multiply_kernelPKfS0_Pfi_param_1,
	.param .u64 .ptr .align 1 _Z22vector_multiply_kernelPKfS0_Pfi_param_2,
	.param .u32 _Z22vector_multiply_kernelPKfS0_Pfi_param_3
)
{
	.reg .pred 	%p<2>;
	.reg .b32 	%r<6>;
	.reg .b32 	%f<4>;
	.reg .b64 	%rd<11>;

	ld.param.u64 	%rd1, [_Z22vector_multiply_kernelPKfS0_Pfi_param_0];
	ld.param.u64 	%rd2, [_Z22vector_multiply_kernelPKfS0_Pfi_param_1];
	ld.param.u64 	%rd3, [_Z22vector_multiply_kernelPKfS0_Pfi_param_2];
	ld.param.u32 	%r2, [_Z22vector_multiply_kernelPKfS0_Pfi_param_3];
	mov.u32 	%r3, %ctaid.x;
	mov.u32 	%r4, %ntid.x;
	mov.u32 	%r5, %tid.x;
	mad.lo.s32 	%r1, %r3, %r4, %r5;
	setp.ge.s32 	%p1, %r1, %r2;
	@%p1 bra 	$L__BB0_2;
	cvta.to.global.u64 	%rd4, %rd1;
	cvta.to.global.u64 	%rd5, %rd2;
	cvta.to.global.u64 	%rd6, %rd3;
	mul.wide.s32 	%rd7, %r1, 4;
	add.s64 	%rd8, %rd4, %rd7;
	ld.global.f32 	%f1, [%rd8];
	add.s64 	%rd9, %rd5, %rd7;
	ld.global.f32 	%f2, [%rd9];
	mul.f32 	%f3, %f1, %f2;
	add.s64 	%rd10, %rd6, %rd7;
	st.global.f32 	[%rd10], %f3;
$L__BB0_2:
	ret;

}
	// .globl	_Z22vector_multiply_sharedPKfS0_Pfi
.visible .entry _Z22vector_multiply_sharedPKfS0_Pfi(
	.param .u64 .ptr .align 1 _Z22vector_multiply_sharedPKfS0_Pfi_param_0,
	.param .u64 .ptr .align 1 _Z22vector_multiply_sharedPKfS0_Pfi_param_1,
	.param .u64 .ptr .align 1 _Z22vector_multiply_sharedPKfS0_Pfi_param_2,
	.param .u32 _Z22vector_multiply_sharedPKfS0_Pfi_param_3
)
{
	.reg .pred 	%p<3>;
	.reg .b32 	%r<11>;
	.reg .b32 	%f<6>;
	.reg .b64 	%rd<12>;
	// demoted variable
	.shared .align 4 .b8 _ZZ22vector_multiply_sharedPKfS0_PfiE8shared_A[1024];
	// demoted variable
	.shared .align 4 .b8 _ZZ22vector_multiply_sharedPKfS0_PfiE8shared_B[1024];
	ld.param.u64 	%rd1, [_Z22vector_multiply_sharedPKfS0_Pfi_param_0];
	ld.param.u64 	%rd2, [_Z22vector_multiply_sharedPKfS0_Pfi_param_1];
	ld.param.u64 	%rd3, [_Z22vector_multiply_sharedPKfS0_Pfi_param_2];
	ld.param.u32 	%r4, [_Z22vector_multiply_sharedPKfS0_Pfi_param_3];
	mov.u32 	%r5, %ctaid.x;
	mov.u32 	%r6, %ntid.x;
	mov.u32 	%r7, %tid.x;
	mad.lo.s32 	%r1, %r5, %r6, %r7;
	setp.ge.s32 	%p1, %r1, %r4;
	shl.b32 	%r8, %r7, 2;
	mov.u32 	%r9, _ZZ22vector_multiply_sharedPKfS0_PfiE8shared_A;
	add.s32 	%r2, %r9, %r8;
	mov.u32 	%r10, _ZZ22vector_multiply_sharedPKfS0_PfiE8shared_B;
	add.s32 	%r3, %r10, %r8;
	@%p1 bra 	$L__BB1_2;
	cvta.to.global.u64 	%rd4, %rd1;
	cvta.to.global.u64 	%rd5, %rd2;
	mul.wide.s32 	%rd6, %r1, 4;
	add.s64 	%rd7, %rd4, %rd6;
	ld.global.f32 	%f1, [%rd7];
	st.shared.f32 	[%r2], %f1;
	add.s64 	%rd8, %rd5, %rd6;
	ld.global.f32 	%f2, [%rd8];
	st.shared.f32 	[%r3], %f2;
$L__BB1_2:
	setp.ge.s32 	%p2, %r1, %r4;
	bar.sync 	0;
	@%p2 bra 	$L__BB1_4;
	ld.shared.f32 	%f3, [%r2];
	ld.shared.f32 	%f4, [%r3];
	mul.f32 	%f5, %f3, %f4;
	cvta.to.global.u64 	%rd9, %rd3;
	mul.wide.s32 	%rd10, %r1, 4;
	add.s64 	%rd11, %rd9, %rd10;
	st.global.f32 	[%rd11], %f5;
$L__BB1_4:
	ret;

}


// ===== COMPILED SASS (sm_100) =====

	.target	sm_100

	.elftype	@"ET_EXEC"


//--------------------- .note.nv.tkinfo           --------------------------
	.section	.note.nv.tkinfo,"",@"SHT_NOTE"
	.sectionflags	@"SHF_NOTE_NV_TKINFO"
	.tkinfo
        /*0018*/ 	.word	0x00000002
        /*0030*/ 	.string	""
        /*0030*/ 	.string	"ptxas"
        /*0030*/ 	.string	"Cuda compilation tools, release 13.0, V13.0.88"
        /*0030*/ 	.string	"Build cuda_13.0.r13.0/compiler.36424714_0"
        /*0030*/ 	.string	"-arch sm_100 -m 64 "



//--------------------- .note.nv.cuinfo           --------------------------
	.section	.note.nv.cuinfo,"",@"SHT_NOTE"
	.sectionflags	@"SHF_NOTE_NV_CUINFO"
        /*0018*/ 	.short	0x0002
        /*001a*/ 	.short	0x0064
        /*001c*/ 	.short	0x0082
	.zero		2


//--------------------- .nv.info                  --------------------------
	.section	.nv.info,"",@"SHT_CUDA_INFO"
	.align	4


	//----- nvinfo : EIATTR_REGCOUNT
	.align		4
        /*0000*/ 	.byte	0x04, 0x2f
        /*0002*/ 	.short	(.L_1 - .L_0)
	.align		4
.L_0:
        /*0004*/ 	.word	index@(_Z22vector_multiply_kernelPKfS0_Pfi)
        /*0008*/ 	.word	0x0000000c


	//----- nvinfo : EIATTR_FRAME_SIZE
	.align		4
.L_1:
        /*000c*/ 	.byte	0x04, 0x11
        /*000e*/ 	.short	(.L_3 - .L_2)
	.align		4
.L_2:
        /*0010*/ 	.word	index@(_Z22vector_multiply_kernelPKfS0_Pfi)
        /*0014*/ 	.word	0x00000000


	//----- nvinfo : EIATTR_REGCOUNT
	.align		4
.L_3:
        /*0018*/ 	.byte	0x04, 0x2f
        /*001a*/ 	.short	(.L_5 - .L_4)
	.align		4
.L_4:
        /*001c*/ 	.word	index@(_Z22vector_multiply_sharedPKfS0_Pfi)
        /*0020*/ 	.word	0x0000000a


	//----- nvinfo : EIATTR_FRAME_SIZE
	.align		4
.L_5:
        /*0024*/ 	.byte	0x04, 0x11
        /*0026*/ 	.short	(.L_7 - .L_6)
	.align		4
.L_6:
        /*0028*/ 	.word	index@(_Z22vector_multiply_sharedPKfS0_Pfi)
        /*002c*/ 	.word	0x00000000


	//----- nvinfo : EIATTR_MIN_STACK_SIZE
	.align		4
.L_7:
        /*0030*/ 	.byte	0x04, 0x12
        /*0032*/ 	.short	(.L_9 - .L_8)
	.align		4
.L_8:
        /*0034*/ 	.word	index@(_Z22vector_multiply_sharedPKfS0_Pfi)
        /*0038*/ 	.word	0x00000000


	//----- nvinfo : EIATTR_MIN_STACK_SIZE
	.align		4
.L_9:
        /*003c*/ 	.byte	0x04, 0x12
        /*003e*/ 	.short	(.L_11 - .L_10)
	.align		4
.L_10:
        /*0040*/ 	.word	index@(_Z22vector_multiply_kernelPKfS0_Pfi)
        /*0044*/ 	.word	0x00000000
.L_11:


//--------------------- .nv.compat                --------------------------
	.section	.nv.compat,"",@"SHT_CUDA_COMPAT_INFO"
	.align	4
        /*0000*/ 	.byte	0x02, 0x09, 0x00, 0x00, 0x02, 0x02, 0x01, 0x00, 0x02, 0x05, 0x05, 0x00, 0x03, 0x07, 0x01, 0x01
        /*0010*/ 	.byte	0x02, 0x03, 0x00, 0x00, 0x02, 0x06, 0x01, 0x00, 0x04, 0x0b, 0x08, 0x00, 0x09, 0x00, 0x00, 0x00
        /*0020*/ 	.byte	0x00, 0x00, 0x00, 0x00


//--------------------- .nv.info._Z22vector_multiply_sharedPKfS0_Pfi --------------------------
	.section	.nv.info._Z22vector_multiply_sharedPKfS0_Pfi,"",@"SHT_CUDA_INFO"
	.sectionflags	@""
	.align	4


	//----- nvinfo : EIATTR_CUDA_API_VERSION
	.align		4
        /*0000*/ 	.byte	0x04, 0x37
        /*0002*/ 	.short	(.L_13 - .L_12)
.L_12:
        /*0004*/ 	.word	0x00000082


	//----- nvinfo : EIATTR_KPARAM_INFO
	.align		4
.L_13:
        /*0008*/ 	.byte	0x04, 0x17
        /*000a*/ 	.short	(.L_15 - .L_14)
.L_14:
        /*000c*/ 	.word	0x00000000
        /*0010*/ 	.short	0x0003
        /*0012*/ 	.short	0x0018
        /*0014*/ 	.byte	0x00, 0xf0, 0x11, 0x00


	//----- nvinfo : EIATTR_KPARAM_INFO
	.align		4
.L_15:
        /*0018*/ 	.byte	0x04, 0x17
        /*001a*/ 	.short	(.L_17 - .L_16)
.L_16:
        /*001c*/ 	.word	0x00000000
        /*0020*/ 	.short	0x0002
        /*0022*/ 	.short	0x0010
        /*0024*/ 	.byte	0x00, 0xf5, 0x21, 0x00


	//----- nvinfo : EIATTR_KPARAM_INFO
	.align		4
.L_17:
        /*0028*/ 	.byte	0x04, 0x17
        /*002a*/ 	.short	(.L_19 - .L_18)
.L_18:
        /*002c*/ 	.word	0x00000000
        /*0030*/ 	.short	0x0001
        /*0032*/ 	.short	0x0008
        /*0034*/ 	.byte	0x00, 0xf5, 0x21, 0x00


	//----- nvinfo : EIATTR_KPARAM_INFO
	.align		4
.L_19:
        /*0038*/ 	.byte	0x04, 0x17
        /*003a*/ 	.short	(.L_21 - .L_20)
.L_20:
        /*003c*/ 	.word	0x00000000
        /*0040*/ 	.short	0x0000
        /*0042*/ 	.short	0x0000
        /*0044*/ 	.byte	0x00, 0xf5, 0x21, 0x00


	//----- nvinfo : EIATTR_SPARSE_MMA_MASK
	.align		4
.L_21:
        /*0048*/ 	.byte	0x03, 0x50
        /*004a*/ 	.short	0x0000


	//----- nvinfo : EIATTR_MAXREG_COUNT
	.align		4
        /*004c*/ 	.byte	0x03, 0x1b
        /*004e*/ 	.short	0x00ff


	//----- nvinfo : EIATTR_NUM_BARRIERS
	.align		4
        /*0050*/ 	.byte	0x02, 0x4c
        /*0052*/ 	.byte	0x01
	.zero		1


	//----- nvinfo : EIATTR_MERCURY_ISA_VERSION
	.align		4
        /*0054*/ 	.byte	0x03, 0x5f
        /*0056*/ 	.short	0x0101


	//----- nvinfo : EIATTR_VRC_CTA_INIT_COUNT
	.align		4
        /*0058*/ 	.byte	0x02, 0x4a
	.zero		1
	.zero		1


	//----- nvinfo : EIATTR_EXIT_INSTR_OFFSETS
	.align		4
        /*005c*/ 	.byte	0x04, 0x1c
        /*005e*/ 	.short	(.L_23 - .L_22)


	//   ....[0]....
.L_22:
        /*0060*/ 	.word	0x00000180


	//   ....[1]....
        /*0064*/ 	.word	0x000001f0


	//----- nvinfo : EIATTR_CBANK_PARAM_SIZE
	.align		4
.L_23:
        /*0068*/ 	.byte	0x03, 0x19
        /*006a*/ 	.short	0x001c


	//----- nvinfo : EIATTR_PARAM_CBANK
	.align		4
        /*006c*/ 	.byte	0x04, 0x0a
        /*006e*/ 	.short	(.L_25 - .L_24)
	.align		4
.L_24:
        /*0070*/ 	.word	index@(.nv.constant0._Z22vector_multiply_sharedPKfS0_Pfi)
        /*0074*/ 	.short	0x0380
        /*0076*/ 	.short	0x001c


	//----- nvinfo : EIATTR_SW_WAR
	.align		4
.L_25:
        /*0078*/ 	.byte	0x04, 0x36
        /*007a*/ 	.short	(.L_27 - .L_26)
.L_26:
        /*007c*/ 	.word	0x00000008
.L_27:


//--------------------- .nv.info._Z22vector_multiply_kernelPKfS0_Pfi --------------------------
	.section	.nv.info._Z22vector_multiply_kernelPKfS0_Pfi,"",@"SHT_CUDA_INFO"
	.sectionflags	@""
	.align	4


	//----- nvinfo : EIATTR_CUDA_API_VERSION
	.align		4
        /*0000*/ 	.byte	0x04, 0x37
        /*0002*/ 	.short	(.L_29 - .L_28)
.L_28:
        /*0004*/ 	.word	0x00000082


	//----- nvinfo : EIATTR_KPARAM_INFO
	.align		4
.L_29:
        /*0008*/ 	.byte	0x04, 0x17
        /*000a*/ 	.short	(.L_31 - .L_30)
.L_30:
        /*000c*/ 	.word	0x00000000
        /*0010*/ 	.short	0x0003
        /*0012*/ 	.short	0x0018
        /*0014*/ 	.byte	0x00, 0xf0, 0x11, 0x00


	//----- nvinfo : EIATTR_KPARAM_INFO
	.align		4
.L_31:
        /*0018*/ 	.byte	0x04, 0x17
        /*001a*/ 	.short	(.L_33 - .L_32)
.L_32:
        /*001c*/ 	.word	0x00000000
        /*0020*/ 	.short	0x0002
        /*0022*/ 	.short	0x0010
        /*0024*/ 	.byte	0x00, 0xf5, 0x21, 0x00


	//----- nvinfo : EIATTR_KPARAM_INFO
	.align		4
.L_33:
        /*0028*/ 	.byte	0x04, 0x17
        /*002a*/ 	.short	(.L_35 - .L_34)
.L_34:
        /*002c*/ 	.word	0x00000000
        /*0030*/ 	.short	0x0001
        /*0032*/ 	.short	0x0008
        /*0034*/ 	.byte	0x00, 0xf5, 0x21, 0x00


	//----- nvinfo : EIATTR_KPARAM_INFO
	.align		4
.L_35:
        /*0038*/ 	.byte	0x04, 0x17
        /*003a*/ 	.short	(.L_37 - .L_36)
.L_36:
        /*003c*/ 	.word	0x00000000
        /*0040*/ 	.short	0x0000
        /*0042*/ 	.short	0x0000
        /*0044*/ 	.byte	0x00, 0xf5, 0x21, 0x00


	//----- nvinfo : EIATTR_SPARSE_MMA_MASK
	.align		4
.L_37:
        /*0048*/ 	.byte	0x03, 0x50
        /*004a*/ 	.short	0x0000


	//----- nvinfo : EIATTR_MAXREG_COUNT
	.align		4
        /*004c*/ 	.byte	0x03, 0x1b
        /*004e*/ 	.short	0x00ff


	//----- nvinfo : EIATTR_MERCURY_ISA_VERSION
	.align		4
        /*0050*/ 	.byte	0x03, 0x5f
        /*0052*/ 	.short	0x0101


	//----- nvinfo : EIATTR_VRC_CTA_INIT_COUNT
	.align		4
        /*0054*/ 	.byte	0x02, 0x4a
	.zero		1
	.zero		1


	//----- nvinfo : EIATTR_EXIT_INSTR_OFFSETS
	.align		4
        /*0058*/ 	.byte	0x04, 0x1c
        /*005a*/ 	.short	(.L_39 - .L_38)


	//   ....[0]....
.L_38:
        /*005c*/ 	.word	0x00000070


	//   ....[1]....
        /*0060*/ 	.word	0x00000130


	//----- nvinfo : EIATTR_CBANK_PARAM_SIZE
	.align		4
.L_39:
        /*0064*/ 	.byte	0x03, 0x19
        /*0066*/ 	.short	0x001c


	//----- nvinfo : EIATTR_PARAM_CBANK
	.align		4
        /*0068*/ 	.byte	0x04, 0x0a
        /*006a*/ 	.short	(.L_41 - .L_40)
	.align		4
.L_40:
        /*006c*/ 	.word	index@(.nv.constant0._Z22vector_multiply_kernelPKfS0_Pfi)
        /*0070*/ 	.short	0x0380
        /*0072*/ 	.short	0x001c


	//----- nvinfo : EIATTR_SW_WAR
	.align		4
.L_41:
        /*0074*/ 	.byte	0x04, 0x36
        /*0076*/ 	.short	(.L_43 - .L_42)
.L_42:
        /*0078*/ 	.word	0x00000008
.L_43:


//--------------------- .nv.callgraph             --------------------------
	.section	.nv.callgraph,"",@"SHT_CUDA_CALLGRAPH"
	.align	4
	.sectionentsize	8
	.align		4
        /*0000*/ 	.word	0x00000000
	.align		4
        /*0004*/ 	.word	0xffffffff
	.align		4
        /*0008*/ 	.word	0x00000000
	.align		4
        /*000c*/ 	.word	0xfffffffe
	.align		4
        /*0010*/ 	.word	0x00000000
	.align		4
        /*0014*/ 	.word	0xfffffffd
	.align		4
        /*0018*/ 	.word	0x00000000
	.align		4
        /*001c*/ 	.word	0xfffffffc


//--------------------- .text._Z22vector_multiply_sharedPKfS0_Pfi --------------------------
	.section	.text._Z22vector_multiply_sharedPKfS0_Pfi,"ax",@progbits
	.align	128
        .global         _Z22vector_multiply_sharedPKfS0_Pfi
        .type           _Z22vector_multiply_sharedPKfS0_Pfi,@function
        .size           _Z22vector_multiply_sharedPKfS0_Pfi,(.L_x_2 - _Z22vector_multiply_sharedPKfS0_Pfi)
        .other          _Z22vector_multiply_sharedPKfS0_Pfi,@"STO_CUDA_ENTRY STV_DEFAULT"
_Z22vector_multiply_sharedPKfS0_Pfi:
.text._Z22vector_multiply_sharedPKfS0_Pfi:
[----:B------:R-:W-:Y:S01]  /*0000*/  LDC R1, c[0x0][0x37c] ;  /* 0x0000df00ff017b82 */ /* 0x000fe20000000800 */
[----:B------:R-:W0:Y:S07]  /*0010*/  S2R R6, SR_TID.X ;  /* 0x0000000000067919 */ /* 0x000e2e0000002100 */
[----:B------:R-:W0:Y:S01]  /*0020*/  S2UR UR4, SR_CTAID.X ;  /* 0x00000000000479c3 */ /* 0x000e220000002500 */
[----:B------:R-:W1:Y:S01]  /*0030*/  LDCU UR5, c[0x0][0x398] ;  /* 0x00007300ff0577ac */ /* 0x000e620008000800 */
[----:B------:R-:W2:Y:S06]  /*0040*/  LDCU.64 UR8, c[0x0][0x358] ;  /* 0x00006b00ff0877ac */ /* 0x000eac0008000a00 */
[----:B------:R-:W0:Y:S08]  /*0050*/  LDC R7, c[0x0][0x360] ;  /* 0x0000d800ff077b82 */ /* 0x000e300000000800 */
[----:B------:R-:W3:Y:S08]  /*0060*/  LDC.64 R2, c[0x0][0x380] ;  /* 0x0000e000ff027b82 */ /* 0x000ef00000000a00 */
[----:B------:R-:W4:Y:S01]  /*0070*/  LDC.64 R4, c[0x0][0x388] ;  /* 0x0000e200ff047b82 */ /* 0x000f220000000a00 */
[----:B0-----:R-:W-:-:S05]  /*0080*/  IMAD R7, R7, UR4, R6 ;  /* 0x0000000407077c24 */ /* 0x001fca000f8e0206 */
[----:B-1----:R-:W-:-:S13]  /*0090*/  ISETP.GE.AND P0, PT, R7, UR5, PT ;  /* 0x0000000507007c0c */ /* 0x002fda000bf06270 */
[----:B---3--:R-:W-:-:S04]  /*00a0*/  @!P0 IMAD.WIDE R2, R7, 0x4, R2 ;  /* 0x0000000407028825 */ /* 0x008fc800078e0202 */
[----:B----4-:R-:W-:Y:S02]  /*00b0*/  @!P0 IMAD.WIDE R4, R7, 0x4, R4 ;  /* 0x0000000407048825 */ /* 0x010fe400078e0204 */
[----:B--2---:R-:W2:Y:S04]  /*00c0*/  @!P0 LDG.E R3, desc[UR8][R2.64] ;  /* 0x0000000802038981 */ /* 0x004ea8000c1e1900 */
[----:B------:R-:W3:Y:S01]  /*00d0*/  @!P0 LDG.E R5, desc[UR8][R4.64] ;  /* 0x0000000804058981 */ /* 0x000ee2000c1e1900 */
[----:B------:R-:W0:Y:S01]  /*00e0*/  S2UR UR6, SR_CgaCtaId ;  /* 0x00000000000679c3 */ /* 0x000e220000008800 */
[----:B------:R-:W-:Y:S02]  /*00f0*/  UMOV UR4, 0x400 ;  /* 0x0000040000047882 */ /* 0x000fe40000000000 */
[----:B------:R-:W-:-:S02]  /*0100*/  UIADD3 UR5, UPT, UPT, UR4, 0x400, URZ ;  /* 0x0000040004057890 */ /* 0x000fc4000fffe0ff */
[----:B0-----:R-:W-:Y:S02]  /*0110*/  ULEA UR4, UR6, UR4, 0x18 ;  /* 0x0000000406047291 */ /* 0x001fe4000f8ec0ff */
[----:B------:R-:W-:-:S04]  /*0120*/  ULEA UR5, UR6, UR5, 0x18 ;  /* 0x0000000506057291 */ /* 0x000fc8000f8ec0ff */
[C---:B------:R-:W-:Y:S02]  /*0130*/  LEA R0, R6.reuse, UR4, 0x2 ;  /* 0x0000000406007c11 */ /* 0x040fe4000f8e10ff */
[----:B------:R-:W-:-:S03]  /*0140*/  LEA R6, R6, UR5, 0x2 ;  /* 0x0000000506067c11 */ /* 0x000fc6000f8e10ff */
[----:B--2---:R0:W-:Y:S04]  /*0150*/  @!P0 STS [R0], R3 ;  /* 0x0000000300008388 */ /* 0x0041e80000000800 */
[----:B---3--:R0:W-:Y:S01]  /*0160*/  @!P0 STS [R6], R5 ;  /* 0x0000000506008388 */ /* 0x0081e20000000800 */
[----:B------:R-:W-:Y:S06]  /*0170*/  BAR.SYNC.DEFER_BLOCKING 0x0 ;  /* 0x0000000000007b1d */ /* 0x000fec0000010000 */
[----:B------:R-:W-:Y:S05]  /*0180*/  @P0 EXIT ;  /* 0x000000000000094d */ /* 0x000fea0003800000 */
[----:B0-----:R-:W-:Y:S01]  /*0190*/  LDS R0, [R0] ;  /* 0x0000000000007984 */ /* 0x001fe20000000800 */
[----:B------:R-:W0:Y:S03]  /*01a0*/  LDC.64 R2, c[0x0][0x390] ;  /* 0x0000e400ff027b82 */ /* 0x000e260000000a00 */
[----:B------:R-:W1:Y:S01]  /*01b0*/  LDS R5, [R6] ;  /* 0x0000000006057984 */ /* 0x000e620000000800 */
[----:B0-----:R-:W-:-:S04]  /*01c0*/  IMAD.WIDE R2, R7, 0x4, R2 ;  /* 0x0000000407027825 */ /* 0x001fc800078e0202 */
[----:B-1----:R-:W-:-:S05]  /*01d0*/  FMUL R5, R0, R5 ;  /* 0x0000000500057220 */ /* 0x002fca0000400000 */
[----:B------:R-:W-:Y:S01]  /*01e0*/  STG.E desc[UR8][R2.64], R5 ;  /* 0x0000000502007986 */ /* 0x000fe2000c101908 */
[----:B------:R-:W-:Y:S05]  /*01f0*/  EXIT ;  /* 0x000000000000794d */ /* 0x000fea0003800000 */
.L_x_0:
[----:B------:R-:W-:-:S00]  /*0200*/  BRA `(.L_x_0) ;  /* 0xfffffffc00fc7947 */ /* 0x000fc0000383ffff */
[----:B------:R-:W-:-:S00]  /*0210*/  NOP ;  /* 0x0000000000007918 */ /* 0x000fc00000000000 */
        /* <DEDUP_REMOVED lines=14> */
.L_x_2:


//--------------------- .text._Z22vector_multiply_kernelPKfS0_Pfi --------------------------
	.section	.text._Z22vector_multiply_kernelPKfS0_Pfi,"ax",@progbits
	.align	128
        .global         _Z22vector_multiply_kernelPKfS0_Pfi
        .type           _Z22vector_multiply_kernelPKfS0_Pfi,@function
        .size           _Z22vector_multiply_kernelPKfS0_Pfi,(.L_x_3 - _Z22vector_multiply_kernelPKfS0_Pfi)
        .other          _Z22vector_multiply_kernelPKfS0_Pfi,@"STO_CUDA_ENTRY STV_DEFAULT"
_Z22vector_multiply_kernelPKfS0_Pfi:
.text._Z22vector_multiply_kernelPKfS0_Pfi:
[----:B------:R-:W-:Y:S01]  /*0000*/  LDC R1, c[0x0][0x37c] ;  /* 0x0000df00ff017b82 */ /* 0x000fe20000000800 */
[----:B------:R-:W0:Y:S07]  /*0010*/  S2R R0, SR_TID.X ;  /* 0x0000000000007919 */ /* 0x000e2e0000002100 */
[----:B------:R-:W0:Y:S01]  /*0020*/  S2UR UR4, SR_CTAID.X ;  /* 0x00000000000479c3 */ /* 0x000e220000002500 */
[----:B------:R-:W1:Y:S07]  /*0030*/  LDCU UR5, c[0x0][0x398] ;  /* 0x00007300ff0577ac */ /* 0x000e6e0008000800 */
[----:B------:R-:W0:Y:S02]  /*0040*/  LDC R9, c[0x0][0x360] ;  /* 0x0000d800ff097b82 */ /* 0x000e240000000800 */
[----:B0-----:R-:W-:-:S05]  /*0050*/  IMAD R9, R9, UR4, R0 ;  /* 0x0000000409097c24 */ /* 0x001fca000f8e0200 */
[----:B-1----:R-:W-:-:S13]  /*0060*/  ISETP.GE.AND P0, PT, R9, UR5, PT ;  /* 0x0000000509007c0c */ /* 0x002fda000bf06270 */
[----:B------:R-:W-:Y:S05]  /*0070*/  @P0 EXIT ;  /* 0x000000000000094d */ /* 0x000fea0003800000 */
[----:B------:R-:W0:Y:S01]  /*0080*/  LDC.64 R2, c[0x0][0x380] ;  /* 0x0000e000ff027b82 */ /* 0x000e220000000a00 */
[----:B------:R-:W1:Y:S07]  /*0090*/  LDCU.64 UR4, c[0x0][0x358] ;  /* 0x00006b00ff0477ac */ /* 0x000e6e0008000a00 */
[----:B------:R-:W2:Y:S08]  /*00a0*/  LDC.64 R4, c[0x0][0x388] ;  /* 0x0000e200ff047b82 */ /* 0x000eb00000000a00 */
[----:B------:R-:W3:Y:S01]  /*00b0*/  LDC.64 R6, c[0x0][0x390] ;  /* 0x0000e400ff067b82 */ /* 0x000ee20000000a00 */
[----:B0-----:R-:W-:-:S06]  /*00c0*/  IMAD.WIDE R2, R9, 0x4, R2 ;  /* 0x0000000409027825 */ /* 0x001fcc00078e0202 */
[----:B-1----:R-:W4:Y:S01]  /*00d0*/  LDG.E R2, desc[UR4][R2.64] ;  /* 0x0000000402027981 */ /* 0x002f22000c1e1900 */
[----:B--2---:R-:W-:-:S06]  /*00e0*/  IMAD.WIDE R4, R9, 0x4, R4 ;  /* 0x0000000409047825 */ /* 0x004fcc00078e0204 */
[----:B------:R-:W4:Y:S01]  /*00f0*/  LDG.E R5, desc[UR4][R4.64] ;  /* 0x0000000404057981 */ /* 0x000f22000c1e1900 */
[----:B---3--:R-:W-:-:S04]  /*0100*/  IMAD.WIDE R6, R9, 0x4, R6 ;  /* 0x0000000409067825 */ /* 0x008fc800078e0206 */
[----:B----4-:R-:W-:-:S05]  /*0110*/  FMUL R9, R2, R5 ;  /* 0x0000000502097220 */ /* 0x010fca0000400000 */
[----:B------:R-:W-:Y:S01]  /*0120*/  STG.E desc[UR4][R6.64], R9 ;  /* 0x0000000906007986 */ /* 0x000fe2000c101904 */
[----:B------:R-:W-:Y:S05]  /*0130*/  EXIT ;  /* 0x000000000000794d */ /* 0x000fea0003800000 */
.L_x_1:
        /* <DEDUP_REMOVED lines=12> */
.L_x_3:


//--------------------- .nv.shared._Z22vector_multiply_sharedPKfS0_Pfi --------------------------
	.section	.nv.shared._Z22vector_multiply_sharedPKfS0_Pfi,"aw",@nobits
	.sectionflags	@""
	.align	4
.nv.shared._Z22vector_multiply_sharedPKfS0_Pfi:
	.zero		3072


//--------------------- .nv.shared.reserved.0     --------------------------
	.section	.nv.shared.reserved.0,"aw",@nobits
	.weak		__nv_reservedSMEM_offset_0_alias
	.size		__nv_reservedSMEM_offset_0_alias, 0, 64
	.other		__nv_reservedSMEM_offset_0_alias,@"STO_CUDA_RESERVED_SHARED STV_DEFAULT"
__nv_reservedSMEM_offset_0_alias:
	.zero		0
	.zero		64


//--------------------- .nv.constant0._Z22vector_multiply_sharedPKfS0_Pfi --------------------------
	.section	.nv.constant0._Z22vector_multiply_sharedPKfS0_Pfi,"a",@progbits
	.sectionflags	@""
	.align	4
.nv.constant0._Z22vector_multiply_sharedPKfS0_Pfi:
	.zero		924


//--------------------- .nv.constant0._Z22vector_multiply_kernelPKfS0_Pfi --------------------------
	.section	.nv.constant0._Z22vector_multiply_kernelPKfS0_Pfi,"a",@progbits
	.sectionflags	@""
	.align	4
.nv.constant0._Z22vector_multiply_kernelPKfS0_Pfi:
	.zero		924


//--------------------- SYMBOLS --------------------------

	.type		.nv.reservedSmem.offset0,@object
	.size		.nv.reservedSmem.offset0,0x4
	.type		.nv.reservedSmem.cap,@object
	.size		.nv.reservedSmem.cap,0x4
